//
// Generated by NVIDIA NVVM Compiler
//
// Compiler Build ID: CL-36424714
// Cuda compilation tools, release 13.0, V13.0.88
// Based on NVVM 20.0.0
//

.version 9.0
.target sm_100
.address_size 64

	// .globl	_Z10stencil_1dPiS_

.visible .entry _Z10stencil_1dPiS_(
	.param .u64 .ptr .align 1 _Z10stencil_1dPiS__param_0,
	.param .u64 .ptr .align 1 _Z10stencil_1dPiS__param_1
)
{
	.reg .pred 	%p<2>;
	.reg .b32 	%r<89>;
	.reg .b64 	%rd<40>;

	ld.param.u64 	%rd1, [_Z10stencil_1dPiS__param_0];
	ld.param.u64 	%rd2, [_Z10stencil_1dPiS__param_1];
	mov.u32 	%r2, %tid.x;
	mov.u32 	%r3, %ctaid.x;
	mov.u32 	%r4, %ntid.x;
	mad.lo.s32 	%r1, %r3, %r4, %r2;
	add.s32 	%r5, %r1, -17;
	setp.gt.u32 	%p1, %r5, 262110;
	@%p1 bra 	$L__BB0_2;
	cvta.to.global.u64 	%rd3, %rd1;
	cvta.to.global.u64 	%rd4, %rd2;
	mul.wide.u32 	%rd5, %r1, 4;
	add.s64 	%rd6, %rd4, %rd5;
	ld.global.u32 	%r6, [%rd6];
	add.s32 	%r7, %r1, -16;
	mul.wide.u32 	%rd7, %r7, 4;
	add.s64 	%rd8, %rd3, %rd7;
	ld.global.u32 	%r8, [%rd8];
	add.s32 	%r9, %r6, %r8;
	st.global.u32 	[%rd6], %r9;
	add.s32 	%r10, %r1, -15;
	mul.wide.u32 	%rd9, %r10, 4;
	add.s64 	%rd10, %rd3, %rd9;
	ld.global.u32 	%r11, [%rd10];
	add.s32 	%r12, %r9, %r11;
	st.global.u32 	[%rd6], %r12;
	add.s32 	%r13, %r1, -14;
	mul.wide.u32 	%rd11, %r13, 4;
	add.s64 	%rd12, %rd3, %rd11;
	ld.global.u32 	%r14, [%rd12];
	add.s32 	%r15, %r12, %r14;
	st.global.u32 	[%rd6], %r15;
	add.s32 	%r16, %r1, -13;
	mul.wide.u32 	%rd13, %r16, 4;
	add.s64 	%rd14, %rd3, %rd13;
	ld.global.u32 	%r17, [%rd14];
	add.s32 	%r18, %r15, %r17;
	st.global.u32 	[%rd6], %r18;
	add.s32 	%r19, %r1, -12;
	mul.wide.u32 	%rd15, %r19, 4;
	add.s64 	%rd16, %rd3, %rd15;
	ld.global.u32 	%r20, [%rd16];
	add.s32 	%r21, %r18, %r20;
	st.global.u32 	[%rd6], %r21;
	add.s32 	%r22, %r1, -11;
	mul.wide.u32 	%rd17, %r22, 4;
	add.s64 	%rd18, %rd3, %rd17;
	ld.global.u32 	%r23, [%rd18];
	add.s32 	%r24, %r21, %r23;
	st.global.u32 	[%rd6], %r24;
	add.s32 	%r25, %r1, -10;
	mul.wide.u32 	%rd19, %r25, 4;
	add.s64 	%rd20, %rd3, %rd19;
	ld.global.u32 	%r26, [%rd20];
	add.s32 	%r27, %r24, %r26;
	st.global.u32 	[%rd6], %r27;
	add.s32 	%r28, %r1, -9;
	mul.wide.u32 	%rd21, %r28, 4;
	add.s64 	%rd22, %rd3, %rd21;
	ld.global.u32 	%r29, [%rd22];
	add.s32 	%r30, %r27, %r29;
	st.global.u32 	[%rd6], %r30;
	add.s32 	%r31, %r1, -8;
	mul.wide.u32 	%rd23, %r31, 4;
	add.s64 	%rd24, %rd3, %rd23;
	ld.global.u32 	%r32, [%rd24];
	add.s32 	%r33, %r30, %r32;
	st.global.u32 	[%rd6], %r33;
	add.s32 	%r34, %r1, -7;
	mul.wide.u32 	%rd25, %r34, 4;
	add.s64 	%rd26, %rd3, %rd25;
	ld.global.u32 	%r35, [%rd26];
	add.s32 	%r36, %r33, %r35;
	st.global.u32 	[%rd6], %r36;
	add.s32 	%r37, %r1, -6;
	mul.wide.u32 	%rd27, %r37, 4;
	add.s64 	%rd28, %rd3, %rd27;
	ld.global.u32 	%r38, [%rd28];
	add.s32 	%r39, %r36, %r38;
	st.global.u32 	[%rd6], %r39;
	add.s32 	%r40, %r1, -5;
	mul.wide.u32 	%rd29, %r40, 4;
	add.s64 	%rd30, %rd3, %rd29;
	ld.global.u32 	%r41, [%rd30];
	add.s32 	%r42, %r39, %r41;
	st.global.u32 	[%rd6], %r42;
	add.s32 	%r43, %r1, -4;
	mul.wide.u32 	%rd31, %r43, 4;
	add.s64 	%rd32, %rd3, %rd31;
	ld.global.u32 	%r44, [%rd32];
	add.s32 	%r45, %r42, %r44;
	st.global.u32 	[%rd6], %r45;
	add.s32 	%r46, %r1, -3;
	mul.wide.u32 	%rd33, %r46, 4;
	add.s64 	%rd34, %rd3, %rd33;
	ld.global.u32 	%r47, [%rd34];
	add.s32 	%r48, %r45, %r47;
	st.global.u32 	[%rd6], %r48;
	add.s32 	%r49, %r1, -2;
	mul.wide.u32 	%rd35, %r49, 4;
	add.s64 	%rd36, %rd3, %rd35;
	ld.global.u32 	%r50, [%rd36];
	add.s32 	%r51, %r48, %r50;
	st.global.u32 	[%rd6], %r51;
	add.s32 	%r52, %r1, -1;
	mul.wide.u32 	%rd37, %r52, 4;
	add.s64 	%rd38, %rd3, %rd37;
	ld.global.u32 	%r53, [%rd38];
	add.s32 	%r54, %r51, %r53;
	st.global.u32 	[%rd6], %r54;
	add.s64 	%rd39, %rd3, %rd5;
	ld.global.u32 	%r55, [%rd39];
	add.s32 	%r56, %r54, %r55;
	st.global.u32 	[%rd6], %r56;
	ld.global.u32 	%r57, [%rd39+4];
	add.s32 	%r58, %r56, %r57;
	st.global.u32 	[%rd6], %r58;
	ld.global.u32 	%r59, [%rd39+8];
	add.s32 	%r60, %r58, %r59;
	st.global.u32 	[%rd6], %r60;
	ld.global.u32 	%r61, [%rd39+12];
	add.s32 	%r62, %r60, %r61;
	st.global.u32 	[%rd6], %r62;
	ld.global.u32 	%r63, [%rd39+16];
	add.s32 	%r64, %r62, %r63;
	st.global.u32 	[%rd6], %r64;
	ld.global.u32 	%r65, [%rd39+20];
	add.s32 	%r66, %r64, %r65;
	st.global.u32 	[%rd6], %r66;
	ld.global.u32 	%r67, [%rd39+24];
	add.s32 	%r68, %r66, %r67;
	st.global.u32 	[%rd6], %r68;
	ld.global.u32 	%r69, [%rd39+28];
	add.s32 	%r70, %r68, %r69;
	st.global.u32 	[%rd6], %r70;
	ld.global.u32 	%r71, [%rd39+32];
	add.s32 	%r72, %r70, %r71;
	st.global.u32 	[%rd6], %r72;
	ld.global.u32 	%r73, [%rd39+36];
	add.s32 	%r74, %r72, %r73;
	st.global.u32 	[%rd6], %r74;
	ld.global.u32 	%r75, [%rd39+40];
	add.s32 	%r76, %r74, %r75;
	st.global.u32 	[%rd6], %r76;
	ld.global.u32 	%r77, [%rd39+44];
	add.s32 	%r78, %r76, %r77;
	st.global.u32 	[%rd6], %r78;
	ld.global.u32 	%r79, [%rd39+48];
	add.s32 	%r80, %r78, %r79;
	st.global.u32 	[%rd6], %r80;
	ld.global.u32 	%r81, [%rd39+52];
	add.s32 	%r82, %r80, %r81;
	st.global.u32 	[%rd6], %r82;
	ld.global.u32 	%r83, [%rd39+56];
	add.s32 	%r84, %r82, %r83;
	st.global.u32 	[%rd6], %r84;
	ld.global.u32 	%r85, [%rd39+60];
	add.s32 	%r86, %r84, %r85;
	st.global.u32 	[%rd6], %r86;
	ld.global.u32 	%r87, [%rd39+64];
	add.s32 	%r88, %r86, %r87;
	st.global.u32 	[%rd6], %r88;
$L__BB0_2:
	ret;

}


// ===== COMPILED SASS (sm_100) =====

	.target	sm_100

	.elftype	@"ET_EXEC"


//--------------------- .note.nv.tkinfo           --------------------------
	.section	.note.nv.tkinfo,"",@"SHT_NOTE"
	.sectionflags	@"SHF_NOTE_NV_TKINFO"
	.tkinfo
        /*0018*/ 	.word	0x00000002
        /*0030*/ 	.string	""
        /*0030*/ 	.string	"ptxas"
        /*0030*/ 	.string	"Cuda compilation tools, release 13.0, V13.0.88"
        /*0030*/ 	.string	"Build cuda_13.0.r13.0/compiler.36424714_0"
        /*0030*/ 	.string	"-arch sm_100 -m 64 "



//--------------------- .note.nv.cuinfo           --------------------------
	.section	.note.nv.cuinfo,"",@"SHT_NOTE"
	.sectionflags	@"SHF_NOTE_NV_CUINFO"
        /*0018*/ 	.short	0x0002
        /*001a*/ 	.short	0x0064
        /*001c*/ 	.short	0x0082
	.zero		2


//--------------------- .nv.info                  --------------------------
	.section	.nv.info,"",@"SHT_CUDA_INFO"
	.align	4


	//----- nvinfo : EIATTR_REGCOUNT
	.align		4
        /*0000*/ 	.byte	0x04, 0x2f
        /*0002*/ 	.short	(.L_1 - .L_0)
	.align		4
.L_0:
        /*0004*/ 	.word	index@(_Z10stencil_1dPiS_)
        /*0008*/ 	.word	0x00000016


	//----- nvinfo : EIATTR_FRAME_SIZE
	.align		4
.L_1:
        /*000c*/ 	.byte	0x04, 0x11
        /*000e*/ 	.short	(.L_3 - .L_2)
	.align		4
.L_2:
        /*0010*/ 	.word	index@(_Z10stencil_1dPiS_)
        /*0014*/ 	.word	0x00000000


	//----- nvinfo : EIATTR_MIN_STACK_SIZE
	.align		4
.L_3:
        /*0018*/ 	.byte	0x04, 0x12
        /*001a*/ 	.short	(.L_5 - .L_4)
	.align		4
.L_4:
        /*001c*/ 	.word	index@(_Z10stencil_1dPiS_)
        /*0020*/ 	.word	0x00000000
.L_5:


//--------------------- .nv.compat                --------------------------
	.section	.nv.compat,"",@"SHT_CUDA_COMPAT_INFO"
	.align	4
        /*0000*/ 	.byte	0x02, 0x09, 0x00, 0x00, 0x02, 0x02, 0x01, 0x00, 0x02, 0x05, 0x05, 0x00, 0x03, 0x07, 0x01, 0x01
        /*0010*/ 	.byte	0x02, 0x03, 0x00, 0x00, 0x02, 0x06, 0x01, 0x00, 0x04, 0x0b, 0x08, 0x00, 0x09, 0x00, 0x00, 0x00
        /*0020*/ 	.byte	0x00, 0x00, 0x00, 0x00


//--------------------- .nv.info._Z10stencil_1dPiS_ --------------------------
	.section	.nv.info._Z10stencil_1dPiS_,"",@"SHT_CUDA_INFO"
	.sectionflags	@""
	.align	4


	//----- nvinfo : EIATTR_CUDA_API_VERSION
	.align		4
        /*0000*/ 	.byte	0x04, 0x37
        /*0002*/ 	.short	(.L_7 - .L_6)
.L_6:
        /*0004*/ 	.word	0x00000082


	//----- nvinfo : EIATTR_KPARAM_INFO
	.align		4
.L_7:
        /*0008*/ 	.byte	0x04, 0x17
        /*000a*/ 	.short	(.L_9 - .L_8)
.L_8:
        /*000c*/ 	.word	0x00000000
        /*0010*/ 	.short	0x0001
        /*0012*/ 	.short	0x0008
        /*0014*/ 	.byte	0x00, 0xf5, 0x21, 0x00


	//----- nvinfo : EIATTR_KPARAM_INFO
	.align		4
.L_9:
        /*0018*/ 	.byte	0x04, 0x17
        /*001a*/ 	.short	(.L_11 - .L_10)
.L_10:
        /*001c*/ 	.word	0x00000000
        /*0020*/ 	.short	0x0000
        /*0022*/ 	.short	0x0000
        /*0024*/ 	.byte	0x00, 0xf5, 0x21, 0x00


	//----- nvinfo : EIATTR_SPARSE_MMA_MASK
	.align		4
.L_11:
        /*0028*/ 	.byte	0x03, 0x50
        /*002a*/ 	.short	0x0000


	//----- nvinfo : EIATTR_MAXREG_COUNT
	.align		4
        /*002c*/ 	.byte	0x03, 0x1b
        /*002e*/ 	.short	0x00ff


	//----- nvinfo : EIATTR_MERCURY_ISA_VERSION
	.align		4
        /*0030*/ 	.byte	0x03, 0x5f
        /*0032*/ 	.short	0x0101


	//----- nvinfo : EIATTR_VRC_CTA_INIT_COUNT
	.align		4
        /*0034*/ 	.byte	0x02, 0x4a
	.zero		1
	.zero		1


	//----- nvinfo : EIATTR_EXIT_INSTR_OFFSETS
	.align		4
        /*0038*/ 	.byte	0x04, 0x1c
        /*003a*/ 	.short	(.L_13 - .L_12)


	//   ....[0]....
.L_12:
        /*003c*/ 	.word	0x00000070


	//   ....[1]....
        /*0040*/ 	.word	0x00000910


	//----- nvinfo : EIATTR_CBANK_PARAM_SIZE
	.align		4
.L_13:
        /*0044*/ 	.byte	0x03, 0x19
        /*0046*/ 	.short	0x0010


	//----- nvinfo : EIATTR_PARAM_CBANK
	.align		4
        /*0048*/ 	.byte	0x04, 0x0a
        /*004a*/ 	.short	(.L_15 - .L_14)
	.align		4
.L_14:
        /*004c*/ 	.word	index@(.nv.constant0._Z10stencil_1dPiS_)
        /*0050*/ 	.short	0x0380
        /*0052*/ 	.short	0x0010


	//----- nvinfo : EIATTR_SW_WAR
	.align		4
.L_15:
        /*0054*/ 	.byte	0x04, 0x36
        /*0056*/ 	.short	(.L_17 - .L_16)
.L_16:
        /*0058*/ 	.word	0x00000008
.L_17:


//--------------------- .nv.callgraph             --------------------------
	.section	.nv.callgraph,"",@"SHT_CUDA_CALLGRAPH"
	.align	4
	.sectionentsize	8
	.align		4
        /*0000*/ 	.word	0x00000000
	.align		4
        /*0004*/ 	.word	0xffffffff
	.align		4
        /*0008*/ 	.word	0x00000000
	.align		4
        /*000c*/ 	.word	0xfffffffe
	.align		4
        /*0010*/ 	.word	0x00000000
	.align		4
        /*0014*/ 	.word	0xfffffffd
	.align		4
        /*0018*/ 	.word	0x00000000
	.align		4
        /*001c*/ 	.word	0xfffffffc


//--------------------- .text._Z10stencil_1dPiS_  --------------------------
	.section	.text._Z10stencil_1dPiS_,"ax",@progbits
	.align	128
        .global         _Z10stencil_1dPiS_
        .type           _Z10stencil_1dPiS_,@function
        .size           _Z10stencil_1dPiS_,(.L_x_1 - _Z10stencil_1dPiS_)
        .other          _Z10stencil_1dPiS_,@"STO_CUDA_ENTRY STV_DEFAULT"
_Z10stencil_1dPiS_:
.text._Z10stencil_1dPiS_:
[----:B------:R-:W-:Y:S01]  /*0000*/  LDC R1, c[0x0][0x37c] ;  /* 0x0000df00ff017b82 */ /* 0x000fe20000000800 */
[----:B------:R-:W0:Y:S07]  /*0010*/  S2R R7, SR_TID.X ;  /* 0x0000000000077919 */ /* 0x000e2e0000002100 */
[----:B------:R-:W0:Y:S08]  /*0020*/  S2UR UR4, SR_CTAID.X ;  /* 0x00000000000479c3 */ /* 0x000e300000002500 */
[----:B------:R-:W0:Y:S02]  /*0030*/  LDC R0, c[0x0][0x360] ;  /* 0x0000d800ff007b82 */ /* 0x000e240000000800 */
[----:B0-----:R-:W-:-:S05]  /*0040*/  IMAD R7, R0, UR4, R7 ;  /* 0x0000000400077c24 */ /* 0x001fca000f8e0207 */
[----:B------:R-:W-:-:S04]  /*0050*/  IADD3 R0, PT, PT, R7, -0x11, RZ ;  /* 0xffffffef07007810 */ /* 0x000fc80007ffe0ff */
[----:B------:R-:W-:-:S13]  /*0060*/  ISETP.GT.U32.AND P0, PT, R0, 0x3ffde, PT ;  /* 0x0003ffde0000780c */ /* 0x000fda0003f04070 */
[----:B------:R-:W-:Y:S05]  /*0070*/  @P0 EXIT ;  /* 0x000000000000094d */ /* 0x000fea0003800000 */
[----:B------:R-:W0:Y:S01]  /*0080*/  LDC.64 R4, c[0x0][0x380] ;  /* 0x0000e000ff047b82 */ /* 0x000e220000000a00 */
[----:B------:R-:W1:Y:S01]  /*0090*/  LDCU.64 UR4, c[0x0][0x358] ;  /* 0x00006b00ff0477ac */ /* 0x000e620008000a00 */
[----:B------:R-:W-:-:S06]  /*00a0*/  IADD3 R9, PT, PT, R7, -0x10, RZ ;  /* 0xfffffff007097810 */ /* 0x000fcc0007ffe0ff */
[----:B------:R-:W2:Y:S01]  /*00b0*/  LDC.64 R2, c[0x0][0x388] ;  /* 0x0000e200ff027b82 */ /* 0x000ea20000000a00 */
[----:B0-----:R-:W-:-:S06]  /*00c0*/  IMAD.WIDE.U32 R8, R9, 0x4, R4 ;  /* 0x0000000409087825 */ /* 0x001fcc00078e0004 */
[----:B-1----:R-:W3:Y:S01]  /*00d0*/  LDG.E R9, desc[UR4][R8.64] ;  /* 0x0000000408097981 */ /* 0x002ee2000c1e1900 */
[----:B--2---:R-:W-:-:S05]  /*00e0*/  IMAD.WIDE.U32 R2, R7, 0x4, R2 ;  /* 0x0000000407027825 */ /* 0x004fca00078e0002 */
[----:B------:R-:W3:Y:S01]  /*00f0*/  LDG.E R0, desc[UR4][R2.64] ;  /* 0x0000000402007981 */ /* 0x000ee2000c1e1900 */
[----:B------:R-:W-:-:S04]  /*0100*/  VIADD R11, R7, 0xfffffff1 ;  /* 0xfffffff1070b7836 */ /* 0x000fc80000000000 */
[----:B------:R-:W-:Y:S01]  /*0110*/  IMAD.WIDE.U32 R10, R11, 0x4, R4 ;  /* 0x000000040b0a7825 */ /* 0x000fe200078e0004 */
[----:B---3--:R-:W-:-:S05]  /*0120*/  IADD3 R15, PT, PT, R0, R9, RZ ;  /* 0x00000009000f7210 */ /* 0x008fca0007ffe0ff */
[----:B------:R0:W-:Y:S04]  /*0130*/  STG.E desc[UR4][R2.64], R15 ;  /* 0x0000000f02007986 */ /* 0x0001e8000c101904 */
[----:B------:R-:W2:Y:S01]  /*0140*/  LDG.E R10, desc[UR4][R10.64] ;  /* 0x000000040a0a7981 */ /* 0x000ea2000c1e1900 */
[----:B------:R-:W-:-:S05]  /*0150*/  IADD3 R13, PT, PT, R7, -0xe, RZ ;  /* 0xfffffff2070d7810 */ /* 0x000fca0007ffe0ff */
[----:B------:R-:W-:-:S04]  /*0160*/  IMAD.WIDE.U32 R12, R13, 0x4, R4 ;  /* 0x000000040d0c7825 */ /* 0x000fc800078e0004 */
[----:B--2---:R-:W-:-:S05]  /*0170*/  IMAD.IADD R17, R15, 0x1, R10 ;  /* 0x000000010f117824 */ /* 0x004fca00078e020a */
[----:B------:R1:W-:Y:S04]  /*0180*/  STG.E desc[UR4][R2.64], R17 ;  /* 0x0000001102007986 */ /* 0x0003e8000c101904 */
[----:B------:R-:W2:Y:S01]  /*0190*/  LDG.E R12, desc[UR4][R12.64] ;  /* 0x000000040c0c7981 */ /* 0x000ea2000c1e1900 */
[----:B------:R-:W-:-:S05]  /*01a0*/  IADD3 R9, PT, PT, R7, -0xd, RZ ;  /* 0xfffffff307097810 */ /* 0x000fca0007ffe0ff */
[----:B------:R-:W-:Y:S01]  /*01b0*/  IMAD.WIDE.U32 R8, R9, 0x4, R4 ;  /* 0x0000000409087825 */ /* 0x000fe200078e0004 */
[----:B--2---:R-:W-:-:S05]  /*01c0*/  IADD3 R19, PT, PT, R17, R12, RZ ;  /* 0x0000000c11137210 */ /* 0x004fca0007ffe0ff */
[----:B------:R2:W-:Y:S04]  /*01d0*/  STG.E desc[UR4][R2.64], R19 ;  /* 0x0000001302007986 */ /* 0x0005e8000c101904 */
[----:B------:R-:W0:Y:S01]  /*01e0*/  LDG.E R8, desc[UR4][R8.64] ;  /* 0x0000000408087981 */ /* 0x000e22000c1e1900 */
[----:B------:R-:W-:-:S04]  /*01f0*/  VIADD R11, R7, 0xfffffff4 ;  /* 0xfffffff4070b7836 */ /* 0x000fc80000000000 */
[----:B------:R-:W-:Y:S01]  /*0200*/  IMAD.WIDE.U32 R10, R11, 0x4, R4 ;  /* 0x000000040b0a7825 */ /* 0x000fe200078e0004 */
[----:B0-----:R-:W-:-:S05]  /*0210*/  IADD3 R15, PT, PT, R19, R8, RZ ;  /* 0x00000008130f7210 */ /* 0x001fca0007ffe0ff */
[----:B------:R0:W-:Y:S04]  /*0220*/  STG.E desc[UR4][R2.64], R15 ;  /* 0x0000000f02007986 */ /* 0x0001e8000c101904 */
[----:B------:R-:W1:Y:S01]  /*0230*/  LDG.E R10, desc[UR4][R10.64] ;  /* 0x000000040a0a7981 */ /* 0x000e62000c1e1900 */
[----:B------:R-:W-:-:S05]  /*0240*/  IADD3 R13, PT, PT, R7, -0xb, RZ ;  /* 0xfffffff5070d7810 */ /* 0x000fca0007ffe0ff */
[----:B------:R-:W-:-:S04]  /*0250*/  IMAD.WIDE.U32 R12, R13, 0x4, R4 ;  /* 0x000000040d0c7825 */ /* 0x000fc800078e0004 */
[----:B-1----:R-:W-:-:S05]  /*0260*/  IMAD.IADD R17, R15, 0x1, R10 ;  /* 0x000000010f117824 */ /* 0x002fca00078e020a */
        /* <DEDUP_REMOVED lines=40> */
[----:B------:R-:W-:Y:S04]  /*04f0*/  STG.E desc[UR4][R2.64], R15 ;  /* 0x0000000f02007986 */ /* 0x000fe8000c101904 */
[----:B------:R-:W1:Y:S01]  /*0500*/  LDG.E R10, desc[UR4][R10.64] ;  /* 0x000000040a0a7981 */ /* 0x000e62000c1e1900 */
[----:B------:R-:W-:-:S05]  /*0510*/  IADD3 R13, PT, PT, R7, -0x2, RZ ;  /* 0xfffffffe070d7810 */ /* 0x000fca0007ffe0ff */
[----:B------:R-:W-:-:S04]  /*0520*/  IMAD.WIDE.U32 R12, R13, 0x4, R4 ;  /* 0x000000040d0c7825 */ /* 0x000fc800078e0004 */
[----:B-1----:R-:W-:-:S05]  /*0530*/  IMAD.IADD R17, R15, 0x1, R10 ;  /* 0x000000010f117824 */ /* 0x002fca00078e020a */
[----:B------:R-:W-:Y:S04]  /*0540*/  STG.E desc[UR4][R2.64], R17 ;  /* 0x0000001102007986 */ /* 0x000fe8000c101904 */
[----:B------:R-:W2:Y:S01]  /*0550*/  LDG.E R12, desc[UR4][R12.64] ;  /* 0x000000040c0c7981 */ /* 0x000ea2000c1e1900 */
[----:B------:R-:W-:-:S05]  /*0560*/  IADD3 R9, PT, PT, R7, -0x1, RZ ;  /* 0xffffffff07097810 */ /* 0x000fca0007ffe0ff */
[----:B------:R-:W-:Y:S01]  /*0570*/  IMAD.WIDE.U32 R8, R9, 0x4, R4 ;  /* 0x0000000409087825 */ /* 0x000fe200078e0004 */
[----:B--2---:R-:W-:-:S05]  /*0580*/  IADD3 R19, PT, PT, R17, R12, RZ ;  /* 0x0000000c11137210 */ /* 0x004fca0007ffe0ff */
[----:B------:R-:W-:Y:S04]  /*0590*/  STG.E desc[UR4][R2.64], R19 ;  /* 0x0000001302007986 */ /* 0x000fe8000c101904 */
[----:B------:R-:W2:Y:S01]  /*05a0*/  LDG.E R8, desc[UR4][R8.64] ;  /* 0x0000000408087981 */ /* 0x000ea2000c1e1900 */
[----:B------:R-:W-:-:S04]  /*05b0*/  IMAD.WIDE.U32 R4, R7, 0x4, R4 ;  /* 0x0000000407047825 */ /* 0x000fc800078e0004 */
[----:B--2---:R-:W-:-:S05]  /*05c0*/  IMAD.IADD R11, R19, 0x1, R8 ;  /* 0x00000001130b7824 */ /* 0x004fca00078e0208 */
[----:B------:R0:W-:Y:S04]  /*05d0*/  STG.E desc[UR4][R2.64], R11 ;  /* 0x0000000b02007986 */ /* 0x0001e8000c101904 */
[----:B------:R-:W2:Y:S02]  /*05e0*/  LDG.E R0, desc[UR4][R4.64] ;  /* 0x0000000404007981 */ /* 0x000ea4000c1e1900 */
[----:B--2---:R-:W-:-:S05]  /*05f0*/  IADD3 R7, PT, PT, R11, R0, RZ ;  /* 0x000000000b077210 */ /* 0x004fca0007ffe0ff */
[----:B------:R1:W-:Y:S04]  /*0600*/  STG.E desc[UR4][R2.64], R7 ;  /* 0x0000000702007986 */ /* 0x0003e8000c101904 */
[----:B------:R-:W2:Y:S02]  /*0610*/  LDG.E R0, desc[UR4][R4.64+0x4] ;  /* 0x0000040404007981 */ /* 0x000ea4000c1e1900 */
[----:B--2---:R-:W-:-:S05]  /*0620*/  IADD3 R13, PT, PT, R7, R0, RZ ;  /* 0x00000000070d7210 */ /* 0x004fca0007ffe0ff */
[----:B------:R2:W-:Y:S04]  /*0630*/  STG.E desc[UR4][R2.64], R13 ;  /* 0x0000000d02007986 */ /* 0x0005e8000c101904 */
[----:B------:R-:W3:Y:S02]  /*0640*/  LDG.E R0, desc[UR4][R4.64+0x8] ;  /* 0x0000080404007981 */ /* 0x000ee4000c1e1900 */
[----:B---3--:R-:W-:-:S05]  /*0650*/  IMAD.IADD R9, R13, 0x1, R0 ;  /* 0x000000010d097824 */ /* 0x008fca00078e0200 */
[----:B------:R3:W-:Y:S04]  /*0660*/  STG.E desc[UR4][R2.64], R9 ;  /* 0x0000000902007986 */ /* 0x0007e8000c101904 */
[----:B------:R-:W0:Y:S02]  /*0670*/  LDG.E R0, desc[UR4][R4.64+0xc] ;  /* 0x00000c0404007981 */ /* 0x000e24000c1e1900 */
[----:B0-----:R-:W-:-:S05]  /*0680*/  IADD3 R11, PT, PT, R9, R0, RZ ;  /* 0x00000000090b7210 */ /* 0x001fca0007ffe0ff */
[----:B------:R0:W-:Y:S04]  /*0690*/  STG.E desc[UR4][R2.64], R11 ;  /* 0x0000000b02007986 */ /* 0x0001e8000c101904 */
[----:B------:R-:W1:Y:S02]  /*06a0*/  LDG.E R0, desc[UR4][R4.64+0x10] ;  /* 0x0000100404007981 */ /* 0x000e64000c1e1900 */
[----:B-1----:R-:W-:-:S05]  /*06b0*/  IADD3 R7, PT, PT, R11, R0, RZ ;  /* 0x000000000b077210 */ /* 0x002fca0007ffe0ff */
[----:B------:R1:W-:Y:S04]  /*06c0*/  STG.E desc[UR4][R2.64], R7 ;  /* 0x0000000702007986 */ /* 0x0003e8000c101904 */
[----:B------:R-:W2:Y:S02]  /*06d0*/  LDG.E R0, desc[UR4][R4.64+0x14] ;  /* 0x0000140404007981 */ /* 0x000ea4000c1e1900 */
[----:B--2---:R-:W-:-:S05]  /*06e0*/  IMAD.IADD R13, R7, 0x1, R0 ;  /* 0x00000001070d7824 */ /* 0x004fca00078e0200 */
[----:B------:R2:W-:Y:S04]  /*06f0*/  STG.E desc[UR4][R2.64], R13 ;  /* 0x0000000d02007986 */ /* 0x0005e8000c101904 */
[----:B------:R-:W3:Y:S02]  /*0700*/  LDG.E R0, desc[UR4][R4.64+0x18] ;  /* 0x0000180404007981 */ /* 0x000ee4000c1e1900 */
[----:B---3--:R-:W-:-:S05]  /*0710*/  IADD3 R9, PT, PT, R13, R0, RZ ;  /* 0x000000000d097210 */ /* 0x008fca0007ffe0ff */
[----:B------:R3:W-:Y:S04]  /*0720*/  STG.E desc[UR4][R2.64], R9 ;  /* 0x0000000902007986 */ /* 0x0007e8000c101904 */
[----:B------:R-:W0:Y:S02]  /*0730*/  LDG.E R0, desc[UR4][R4.64+0x1c] ;  /* 0x00001c0404007981 */ /* 0x000e24000c1e1900 */
[----:B0-----:R-:W-:-:S05]  /*0740*/  IADD3 R11, PT, PT, R9, R0, RZ ;  /* 0x00000000090b7210 */ /* 0x001fca0007ffe0ff */
[----:B------:R0:W-:Y:S04]  /*0750*/  STG.E desc[UR4][R2.64], R11 ;  /* 0x0000000b02007986 */ /* 0x0001e8000c101904 */
[----:B------:R-:W1:Y:S02]  /*0760*/  LDG.E R0, desc[UR4][R4.64+0x20] ;  /* 0x0000200404007981 */ /* 0x000e64000c1e1900 */
[----:B-1----:R-:W-:-:S05]  /*0770*/  IMAD.IADD R7, R11, 0x1, R0 ;  /* 0x000000010b077824 */ /* 0x002fca00078e0200 */
[----:B------:R1:W-:Y:S04]  /*0780*/  STG.E desc[UR4][R2.64], R7 ;  /* 0x0000000702007986 */ /* 0x0003e8000c101904 */
[----:B------:R-:W2:Y:S02]  /*0790*/  LDG.E R0, desc[UR4][R4.64+0x24] ;  /* 0x0000240404007981 */ /* 0x000ea4000c1e1900 */
[----:B--2---:R-:W-:-:S05]  /*07a0*/  IADD3 R13, PT, PT, R7, R0, RZ ;  /* 0x00000000070d7210 */ /* 0x004fca0007ffe0ff */
[----:B------:R2:W-:Y:S04]  /*07b0*/  STG.E desc[UR4][R2.64], R13 ;  /* 0x0000000d02007986 */ /* 0x0005e8000c101904 */
[----:B------:R-:W3:Y:S02]  /*07c0*/  LDG.E R0, desc[UR4][R4.64+0x28] ;  /* 0x0000280404007981 */ /* 0x000ee4000c1e1900 */
[----:B---3--:R-:W-:-:S05]  /*07d0*/  IADD3 R9, PT, PT, R13, R0, RZ ;  /* 0x000000000d097210 */ /* 0x008fca0007ffe0ff */
[----:B------:R3:W-:Y:S04]  /*07e0*/  STG.E desc[UR4][R2.64], R9 ;  /* 0x0000000902007986 */ /* 0x0007e8000c101904 */
[----:B------:R-:W0:Y:S02]  /*07f0*/  LDG.E R0, desc[UR4][R4.64+0x2c] ;  /* 0x00002c0404007981 */ /* 0x000e24000c1e1900 */
[----:B0-----:R-:W-:-:S05]  /*0800*/  IMAD.IADD R11, R9, 0x1, R0 ;  /* 0x00000001090b7824 */ /* 0x001fca00078e0200 */
[----:B------:R0:W-:Y:S04]  /*0810*/  STG.E desc[UR4][R2.64], R11 ;  /* 0x0000000b02007986 */ /* 0x0001e8000c101904 */
[----:B------:R-:W1:Y:S02]  /*0820*/  LDG.E R0, desc[UR4][R4.64+0x30] ;  /* 0x0000300404007981 */ /* 0x000e64000c1e1900 */
[----:B-1----:R-:W-:-:S05]  /*0830*/  IADD3 R7, PT, PT, R11, R0, RZ ;  /* 0x000000000b077210 */ /* 0x002fca0007ffe0ff */
[----:B------:R1:W-:Y:S04]  /*0840*/  STG.E desc[UR4][R2.64], R7 ;  /* 0x0000000702007986 */ /* 0x0003e8000c101904 */
[----:B------:R-:W2:Y:S02]  /*0850*/  LDG.E R0, desc[UR4][R4.64+0x34] ;  /* 0x0000340404007981 */ /* 0x000ea4000c1e1900 */
[----:B--2---:R-:W-:-:S05]  /*0860*/  IADD3 R13, PT, PT, R7, R0, RZ ;  /* 0x00000000070d7210 */ /* 0x004fca0007ffe0ff */
[----:B------:R-:W-:Y:S04]  /*0870*/  STG.E desc[UR4][R2.64], R13 ;  /* 0x0000000d02007986 */ /* 0x000fe8000c101904 */
[----:B------:R-:W3:Y:S02]  /*0880*/  LDG.E R0, desc[UR4][R4.64+0x38] ;  /* 0x0000380404007981 */ /* 0x000ee4000c1e1900 */
[----:B---3--:R-:W-:-:S05]  /*0890*/  IMAD.IADD R9, R13, 0x1, R0 ;  /* 0x000000010d097824 */ /* 0x008fca00078e0200 */
[----:B------:R-:W-:Y:S04]  /*08a0*/  STG.E desc[UR4][R2.64], R9 ;  /* 0x0000000902007986 */ /* 0x000fe8000c101904 */
[----:B------:R-:W0:Y:S02]  /*08b0*/  LDG.E R0, desc[UR4][R4.64+0x3c] ;  /* 0x00003c0404007981 */ /* 0x000e24000c1e1900 */
[----:B0-----:R-:W-:-:S05]  /*08c0*/  IADD3 R11, PT, PT, R9, R0, RZ ;  /* 0x00000000090b7210 */ /* 0x001fca0007ffe0ff */
[----:B------:R-:W-:Y:S04]  /*08d0*/  STG.E desc[UR4][R2.64], R11 ;  /* 0x0000000b02007986 */ /* 0x000fe8000c101904 */
[----:B------:R-:W1:Y:S02]  /*08e0*/  LDG.E R0, desc[UR4][R4.64+0x40] ;  /* 0x0000400404007981 */ /* 0x000e64000c1e1900 */
[----:B-1----:R-:W-:-:S05]  /*08f0*/  IADD3 R7, PT, PT, R11, R0, RZ ;  /* 0x000000000b077210 */ /* 0x002fca0007ffe0ff */
[----:B------:R-:W-:Y:S01]  /*0900*/  STG.E desc[UR4][R2.64], R7 ;  /* 0x0000000702007986 */ /* 0x000fe2000c101904 */
[----:B------:R-:W-:Y:S05]  /*0910*/  EXIT ;  /* 0x000000000000794d */ /* 0x000fea0003800000 */
.L_x_0:
[----:B------:R-:W-:-:S00]  /*0920*/  BRA `(.L_x_0) ;  /* 0xfffffffc00fc7947 */ /* 0x000fc0000383ffff */
[----:B------:R-:W-:-:S00]  /*0930*/  NOP ;  /* 0x0000000000007918 */ /* 0x000fc00000000000 */
        /* <DEDUP_REMOVED lines=12> */
.L_x_1:


//--------------------- .nv.shared.reserved.0     --------------------------
	.section	.nv.shared.reserved.0,"aw",@nobits
	.weak		__nv_reservedSMEM_offset_0_alias
	.size		__nv_reservedSMEM_offset_0_alias, 0, 64
	.other		__nv_reservedSMEM_offset_0_alias,@"STO_CUDA_RESERVED_SHARED STV_DEFAULT"
__nv_reservedSMEM_offset_0_alias:
	.zero		0
	.zero		64


//--------------------- .nv.constant0._Z10stencil_1dPiS_ --------------------------
	.section	.nv.constant0._Z10stencil_1dPiS_,"a",@progbits
	.sectionflags	@""
	.align	4
.nv.constant0._Z10stencil_1dPiS_:
	.zero		912


//--------------------- SYMBOLS --------------------------

	.type		.nv.reservedSmem.offset0,@object
	.size		.nv.reservedSmem.offset0,0x4
